//
// Generated by NVIDIA NVVM Compiler
//
// Compiler Build ID: CL-36424714
// Cuda compilation tools, release 13.0, V13.0.88
// Based on NVVM 20.0.0
//

.version 9.0
.target sm_100
.address_size 64

	// .globl	_Z6matmulPiS_S_
// _ZZ12matmulTilingPiS_S_E3Mds has been demoted
// _ZZ12matmulTilingPiS_S_E3Nds has been demoted

.visible .entry _Z6matmulPiS_S_(
	.param .u64 .ptr .align 1 _Z6matmulPiS_S__param_0,
	.param .u64 .ptr .align 1 _Z6matmulPiS_S__param_1,
	.param .u64 .ptr .align 1 _Z6matmulPiS_S__param_2
)
{
	.reg .pred 	%p<5>;
	.reg .b32 	%r<68>;
	.reg .b64 	%rd<18>;

	ld.param.u64 	%rd5, [_Z6matmulPiS_S__param_0];
	ld.param.u64 	%rd6, [_Z6matmulPiS_S__param_1];
	ld.param.u64 	%rd7, [_Z6matmulPiS_S__param_2];
	mov.u32 	%r10, %ctaid.y;
	mov.u32 	%r11, %ntid.y;
	mov.u32 	%r12, %tid.y;
	mad.lo.s32 	%r1, %r10, %r11, %r12;
	mov.u32 	%r13, %ctaid.x;
	mov.u32 	%r14, %ntid.x;
	mov.u32 	%r15, %tid.x;
	mad.lo.s32 	%r2, %r13, %r14, %r15;
	setp.gt.u32 	%p1, %r1, 4095;
	setp.gt.s32 	%p2, %r2, 4095;
	or.pred  	%p3, %p1, %p2;
	@%p3 bra 	$L__BB0_4;
	shl.b32 	%r3, %r1, 12;
	mul.wide.u32 	%rd8, %r3, 4;
	cvta.to.global.u64 	%rd9, %rd5;
	add.s64 	%rd10, %rd8, %rd9;
	add.s64 	%rd17, %rd10, 32;
	cvta.to.global.u64 	%rd11, %rd6;
	add.s64 	%rd2, %rd11, 131072;
	mov.b32 	%r66, 0;
	mov.u32 	%r65, %r2;
	mov.u32 	%r67, %r66;
$L__BB0_2:
	mul.wide.s32 	%rd12, %r65, 4;
	add.s64 	%rd13, %rd2, %rd12;
	ld.global.u32 	%r17, [%rd17+-32];
	ld.global.u32 	%r18, [%rd13+-131072];
	mad.lo.s32 	%r19, %r18, %r17, %r67;
	ld.global.u32 	%r20, [%rd17+-28];
	ld.global.u32 	%r21, [%rd13+-114688];
	mad.lo.s32 	%r22, %r21, %r20, %r19;
	ld.global.u32 	%r23, [%rd17+-24];
	ld.global.u32 	%r24, [%rd13+-98304];
	mad.lo.s32 	%r25, %r24, %r23, %r22;
	ld.global.u32 	%r26, [%rd17+-20];
	ld.global.u32 	%r27, [%rd13+-81920];
	mad.lo.s32 	%r28, %r27, %r26, %r25;
	ld.global.u32 	%r29, [%rd17+-16];
	ld.global.u32 	%r30, [%rd13+-65536];
	mad.lo.s32 	%r31, %r30, %r29, %r28;
	ld.global.u32 	%r32, [%rd17+-12];
	ld.global.u32 	%r33, [%rd13+-49152];
	mad.lo.s32 	%r34, %r33, %r32, %r31;
	ld.global.u32 	%r35, [%rd17+-8];
	ld.global.u32 	%r36, [%rd13+-32768];
	mad.lo.s32 	%r37, %r36, %r35, %r34;
	ld.global.u32 	%r38, [%rd17+-4];
	ld.global.u32 	%r39, [%rd13+-16384];
	mad.lo.s32 	%r40, %r39, %r38, %r37;
	ld.global.u32 	%r41, [%rd17];
	ld.global.u32 	%r42, [%rd13];
	mad.lo.s32 	%r43, %r42, %r41, %r40;
	ld.global.u32 	%r44, [%rd17+4];
	ld.global.u32 	%r45, [%rd13+16384];
	mad.lo.s32 	%r46, %r45, %r44, %r43;
	ld.global.u32 	%r47, [%rd17+8];
	ld.global.u32 	%r48, [%rd13+32768];
	mad.lo.s32 	%r49, %r48, %r47, %r46;
	ld.global.u32 	%r50, [%rd17+12];
	ld.global.u32 	%r51, [%rd13+49152];
	mad.lo.s32 	%r52, %r51, %r50, %r49;
	ld.global.u32 	%r53, [%rd17+16];
	ld.global.u32 	%r54, [%rd13+65536];
	mad.lo.s32 	%r55, %r54, %r53, %r52;
	ld.global.u32 	%r56, [%rd17+20];
	ld.global.u32 	%r57, [%rd13+81920];
	mad.lo.s32 	%r58, %r57, %r56, %r55;
	ld.global.u32 	%r59, [%rd17+24];
	ld.global.u32 	%r60, [%rd13+98304];
	mad.lo.s32 	%r61, %r60, %r59, %r58;
	ld.global.u32 	%r62, [%rd17+28];
	ld.global.u32 	%r63, [%rd13+114688];
	mad.lo.s32 	%r67, %r63, %r62, %r61;
	add.s32 	%r66, %r66, 16;
	add.s64 	%rd17, %rd17, 64;
	add.s32 	%r65, %r65, 65536;
	setp.ne.s32 	%p4, %r66, 4096;
	@%p4 bra 	$L__BB0_2;
	add.s32 	%r64, %r3, %r2;
	cvta.to.global.u64 	%rd14, %rd7;
	mul.wide.s32 	%rd15, %r64, 4;
	add.s64 	%rd16, %rd14, %rd15;
	st.global.u32 	[%rd16], %r67;
$L__BB0_4:
	ret;

}
	// .globl	_Z12matmulTilingPiS_S_
.visible .entry _Z12matmulTilingPiS_S_(
	.param .u64 .ptr .align 1 _Z12matmulTilingPiS_S__param_0,
	.param .u64 .ptr .align 1 _Z12matmulTilingPiS_S__param_1,
	.param .u64 .ptr .align 1 _Z12matmulTilingPiS_S__param_2
)
{
	.reg .pred 	%p<2>;
	.reg .b32 	%r<131>;
	.reg .b64 	%rd<13>;
	// demoted variable
	.shared .align 4 .b8 _ZZ12matmulTilingPiS_S_E3Mds[4096];
	// demoted variable
	.shared .align 4 .b8 _ZZ12matmulTilingPiS_S_E3Nds[4096];
	ld.param.u64 	%rd4, [_Z12matmulTilingPiS_S__param_0];
	ld.param.u64 	%rd5, [_Z12matmulTilingPiS_S__param_1];
	ld.param.u64 	%rd3, [_Z12matmulTilingPiS_S__param_2];
	cvta.to.global.u64 	%rd1, %rd5;
	cvta.to.global.u64 	%rd2, %rd4;
	mov.u32 	%r18, %ctaid.x;
	mov.u32 	%r19, %ctaid.y;
	mov.u32 	%r20, %tid.x;
	mov.u32 	%r21, %tid.y;
	shl.b32 	%r22, %r18, 5;
	add.s32 	%r1, %r22, %r20;
	shl.b32 	%r23, %r19, 17;
	shl.b32 	%r24, %r21, 12;
	add.s32 	%r2, %r23, %r24;
	or.b32  	%r127, %r2, %r20;
	shl.b32 	%r25, %r21, 7;
	mov.u32 	%r26, _ZZ12matmulTilingPiS_S_E3Mds;
	add.s32 	%r4, %r26, %r25;
	shl.b32 	%r27, %r20, 2;
	add.s32 	%r5, %r4, %r27;
	add.s32 	%r128, %r1, %r24;
	mov.u32 	%r28, _ZZ12matmulTilingPiS_S_E3Nds;
	add.s32 	%r8, %r28, %r27;
	add.s32 	%r7, %r8, %r25;
	mov.b32 	%r129, 0;
	mov.u32 	%r130, %r129;
$L__BB1_1:
	mul.wide.u32 	%rd6, %r127, 4;
	add.s64 	%rd7, %rd2, %rd6;
	ld.global.u32 	%r29, [%rd7];
	st.shared.u32 	[%r5], %r29;
	mul.wide.u32 	%rd8, %r128, 4;
	add.s64 	%rd9, %rd1, %rd8;
	ld.global.u32 	%r30, [%rd9];
	st.shared.u32 	[%r7], %r30;
	bar.sync 	0;
	ld.shared.u32 	%r31, [%r4];
	ld.shared.u32 	%r32, [%r8];
	mad.lo.s32 	%r33, %r32, %r31, %r130;
	ld.shared.u32 	%r34, [%r4+4];
	ld.shared.u32 	%r35, [%r8+128];
	mad.lo.s32 	%r36, %r35, %r34, %r33;
	ld.shared.u32 	%r37, [%r4+8];
	ld.shared.u32 	%r38, [%r8+256];
	mad.lo.s32 	%r39, %r38, %r37, %r36;
	ld.shared.u32 	%r40, [%r4+12];
	ld.shared.u32 	%r41, [%r8+384];
	mad.lo.s32 	%r42, %r41, %r40, %r39;
	ld.shared.u32 	%r43, [%r4+16];
	ld.shared.u32 	%r44, [%r8+512];
	mad.lo.s32 	%r45, %r44, %r43, %r42;
	ld.shared.u32 	%r46, [%r4+20];
	ld.shared.u32 	%r47, [%r8+640];
	mad.lo.s32 	%r48, %r47, %r46, %r45;
	ld.shared.u32 	%r49, [%r4+24];
	ld.shared.u32 	%r50, [%r8+768];
	mad.lo.s32 	%r51, %r50, %r49, %r48;
	ld.shared.u32 	%r52, [%r4+28];
	ld.shared.u32 	%r53, [%r8+896];
	mad.lo.s32 	%r54, %r53, %r52, %r51;
	ld.shared.u32 	%r55, [%r4+32];
	ld.shared.u32 	%r56, [%r8+1024];
	mad.lo.s32 	%r57, %r56, %r55, %r54;
	ld.shared.u32 	%r58, [%r4+36];
	ld.shared.u32 	%r59, [%r8+1152];
	mad.lo.s32 	%r60, %r59, %r58, %r57;
	ld.shared.u32 	%r61, [%r4+40];
	ld.shared.u32 	%r62, [%r8+1280];
	mad.lo.s32 	%r63, %r62, %r61, %r60;
	ld.shared.u32 	%r64, [%r4+44];
	ld.shared.u32 	%r65, [%r8+1408];
	mad.lo.s32 	%r66, %r65, %r64, %r63;
	ld.shared.u32 	%r67, [%r4+48];
	ld.shared.u32 	%r68, [%r8+1536];
	mad.lo.s32 	%r69, %r68, %r67, %r66;
	ld.shared.u32 	%r70, [%r4+52];
	ld.shared.u32 	%r71, [%r8+1664];
	mad.lo.s32 	%r72, %r71, %r70, %r69;
	ld.shared.u32 	%r73, [%r4+56];
	ld.shared.u32 	%r74, [%r8+1792];
	mad.lo.s32 	%r75, %r74, %r73, %r72;
	ld.shared.u32 	%r76, [%r4+60];
	ld.shared.u32 	%r77, [%r8+1920];
	mad.lo.s32 	%r78, %r77, %r76, %r75;
	ld.shared.u32 	%r79, [%r4+64];
	ld.shared.u32 	%r80, [%r8+2048];
	mad.lo.s32 	%r81, %r80, %r79, %r78;
	ld.shared.u32 	%r82, [%r4+68];
	ld.shared.u32 	%r83, [%r8+2176];
	mad.lo.s32 	%r84, %r83, %r82, %r81;
	ld.shared.u32 	%r85, [%r4+72];
	ld.shared.u32 	%r86, [%r8+2304];
	mad.lo.s32 	%r87, %r86, %r85, %r84;
	ld.shared.u32 	%r88, [%r4+76];
	ld.shared.u32 	%r89, [%r8+2432];
	mad.lo.s32 	%r90, %r89, %r88, %r87;
	ld.shared.u32 	%r91, [%r4+80];
	ld.shared.u32 	%r92, [%r8+2560];
	mad.lo.s32 	%r93, %r92, %r91, %r90;
	ld.shared.u32 	%r94, [%r4+84];
	ld.shared.u32 	%r95, [%r8+2688];
	mad.lo.s32 	%r96, %r95, %r94, %r93;
	ld.shared.u32 	%r97, [%r4+88];
	ld.shared.u32 	%r98, [%r8+2816];
	mad.lo.s32 	%r99, %r98, %r97, %r96;
	ld.shared.u32 	%r100, [%r4+92];
	ld.shared.u32 	%r101, [%r8+2944];
	mad.lo.s32 	%r102, %r101, %r100, %r99;
	ld.shared.u32 	%r103, [%r4+96];
	ld.shared.u32 	%r104, [%r8+3072];
	mad.lo.s32 	%r105, %r104, %r103, %r102;
	ld.shared.u32 	%r106, [%r4+100];
	ld.shared.u32 	%r107, [%r8+3200];
	mad.lo.s32 	%r108, %r107, %r106, %r105;
	ld.shared.u32 	%r109, [%r4+104];
	ld.shared.u32 	%r110, [%r8+3328];
	mad.lo.s32 	%r111, %r110, %r109, %r108;
	ld.shared.u32 	%r112, [%r4+108];
	ld.shared.u32 	%r113, [%r8+3456];
	mad.lo.s32 	%r114, %r113, %r112, %r111;
	ld.shared.u32 	%r115, [%r4+112];
	ld.shared.u32 	%r116, [%r8+3584];
	mad.lo.s32 	%r117, %r116, %r115, %r114;
	ld.shared.u32 	%r118, [%r4+116];
	ld.shared.u32 	%r119, [%r8+3712];
	mad.lo.s32 	%r120, %r119, %r118, %r117;
	ld.shared.u32 	%r121, [%r4+120];
	ld.shared.u32 	%r122, [%r8+3840];
	mad.lo.s32 	%r123, %r122, %r121, %r120;
	ld.shared.u32 	%r124, [%r4+124];
	ld.shared.u32 	%r125, [%r8+3968];
	mad.lo.s32 	%r130, %r125, %r124, %r123;
	bar.sync 	0;
	add.s32 	%r129, %r129, 1;
	add.s32 	%r128, %r128, 131072;
	add.s32 	%r127, %r127, 32;
	setp.ne.s32 	%p1, %r129, 128;
	@%p1 bra 	$L__BB1_1;
	cvta.to.global.u64 	%rd10, %rd3;
	add.s32 	%r126, %r2, %r1;
	mul.wide.u32 	%rd11, %r126, 4;
	add.s64 	%rd12, %rd10, %rd11;
	st.global.u32 	[%rd12], %r130;
	ret;

}


// ===== COMPILED SASS (sm_100) =====

	.target	sm_100

	.elftype	@"ET_EXEC"


//--------------------- .note.nv.tkinfo           --------------------------
	.section	.note.nv.tkinfo,"",@"SHT_NOTE"
	.sectionflags	@"SHF_NOTE_NV_TKINFO"
	.tkinfo
        /*0018*/ 	.word	0x00000002
        /*0030*/ 	.string	""
        /*0030*/ 	.string	"ptxas"
        /*0030*/ 	.string	"Cuda compilation tools, release 13.0, V13.0.88"
        /*0030*/ 	.string	"Build cuda_13.0.r13.0/compiler.36424714_0"
        /*0030*/ 	.string	"-arch sm_100 -m 64 "



//--------------------- .note.nv.cuinfo           --------------------------
	.section	.note.nv.cuinfo,"",@"SHT_NOTE"
	.sectionflags	@"SHF_NOTE_NV_CUINFO"
        /*0018*/ 	.short	0x0002
        /*001a*/ 	.short	0x0064
        /*001c*/ 	.short	0x0082
	.zero		2


//--------------------- .nv.info                  --------------------------
	.section	.nv.info,"",@"SHT_CUDA_INFO"
	.align	4


	//----- nvinfo : EIATTR_REGCOUNT
	.align		4
        /*0000*/ 	.byte	0x04, 0x2f
        /*0002*/ 	.short	(.L_1 - .L_0)
	.align		4
.L_0:
        /*0004*/ 	.word	index@(_Z6matmulPiS_S_)
        /*0008*/ 	.word	0x0000001f


	//----- nvinfo : EIATTR_FRAME_SIZE
	.align		4
.L_1:
        /*000c*/ 	.byte	0x04, 0x11
        /*000e*/ 	.short	(.L_3 - .L_2)
	.align		4
.L_2:
        /*0010*/ 	.word	index@(_Z6matmulPiS_S_)
        /*0014*/ 	.word	0x00000000


	//----- nvinfo : EIATTR_REGCOUNT
	.align		4
.L_3:
        /*0018*/ 	.byte	0x04, 0x2f
        /*001a*/ 	.short	(.L_5 - .L_4)
	.align		4
.L_4:
        /*001c*/ 	.word	index@(_Z12matmulTilingPiS_S_)
        /*0020*/ 	.word	0x00000020


	//----- nvinfo : EIATTR_FRAME_SIZE
	.align		4
.L_5:
        /*0024*/ 	.byte	0x04, 0x11
        /*0026*/ 	.short	(.L_7 - .L_6)
	.align		4
.L_6:
        /*0028*/ 	.word	index@(_Z12matmulTilingPiS_S_)
        /*002c*/ 	.word	0x00000000


	//----- nvinfo : EIATTR_MIN_STACK_SIZE
	.align		4
.L_7:
        /*0030*/ 	.byte	0x04, 0x12
        /*0032*/ 	.short	(.L_9 - .L_8)
	.align		4
.L_8:
        /*0034*/ 	.word	index@(_Z12matmulTilingPiS_S_)
        /*0038*/ 	.word	0x00000000


	//----- nvinfo : EIATTR_MIN_STACK_SIZE
	.align		4
.L_9:
        /*003c*/ 	.byte	0x04, 0x12
        /*003e*/ 	.short	(.L_11 - .L_10)
	.align		4
.L_10:
        /*0040*/ 	.word	index@(_Z6matmulPiS_S_)
        /*0044*/ 	.word	0x00000000
.L_11:


//--------------------- .nv.compat                --------------------------
	.section	.nv.compat,"",@"SHT_CUDA_COMPAT_INFO"
	.align	4
        /*0000*/ 	.byte	0x02, 0x09, 0x00, 0x00, 0x02, 0x02, 0x01, 0x00, 0x02, 0x05, 0x05, 0x00, 0x03, 0x07, 0x01, 0x01
        /*0010*/ 	.byte	0x02, 0x03, 0x00, 0x00, 0x02, 0x06, 0x01, 0x00, 0x04, 0x0b, 0x08, 0x00, 0x09, 0x00, 0x00, 0x00
        /*0020*/ 	.byte	0x00, 0x00, 0x00, 0x00


//--------------------- .nv.info._Z12matmulTilingPiS_S_ --------------------------
	.section	.nv.info._Z12matmulTilingPiS_S_,"",@"SHT_CUDA_INFO"
	.sectionflags	@""
	.align	4


	//----- nvinfo : EIATTR_CUDA_API_VERSION
	.align		4
        /*0000*/ 	.byte	0x04, 0x37
        /*0002*/ 	.short	(.L_13 - .L_12)
.L_12:
        /*0004*/ 	.word	0x00000082


	//----- nvinfo : EIATTR_KPARAM_INFO
	.align		4
.L_13:
        /*0008*/ 	.byte	0x04, 0x17
        /*000a*/ 	.short	(.L_15 - .L_14)
.L_14:
        /*000c*/ 	.word	0x00000000
        /*0010*/ 	.short	0x0002
        /*0012*/ 	.short	0x0010
        /*0014*/ 	.byte	0x00, 0xf5, 0x21, 0x00


	//----- nvinfo : EIATTR_KPARAM_INFO
	.align		4
.L_15:
        /*0018*/ 	.byte	0x04, 0x17
        /*001a*/ 	.short	(.L_17 - .L_16)
.L_16:
        /*001c*/ 	.word	0x00000000
        /*0020*/ 	.short	0x0001
        /*0022*/ 	.short	0x0008
        /*0024*/ 	.byte	0x00, 0xf5, 0x21, 0x00


	//----- nvinfo : EIATTR_KPARAM_INFO
	.align		4
.L_17:
        /*0028*/ 	.byte	0x04, 0x17
        /*002a*/ 	.short	(.L_19 - .L_18)
.L_18:
        /*002c*/ 	.word	0x00000000
        /*0030*/ 	.short	0x0000
        /*0032*/ 	.short	0x0000
        /*0034*/ 	.byte	0x00, 0xf5, 0x21, 0x00


	//----- nvinfo : EIATTR_SPARSE_MMA_MASK
	.align		4
.L_19:
        /*0038*/ 	.byte	0x03, 0x50
        /*003a*/ 	.short	0x0000


	//----- nvinfo : EIATTR_MAXREG_COUNT
	.align		4
        /*003c*/ 	.byte	0x03, 0x1b
        /*003e*/ 	.short	0x00ff


	//----- nvinfo : EIATTR_NUM_BARRIERS
	.align		4
        /*0040*/ 	.byte	0x02, 0x4c
        /*0042*/ 	.byte	0x01
	.zero		1


	//----- nvinfo : EIATTR_MERCURY_ISA_VERSION
	.align		4
        /*0044*/ 	.byte	0x03, 0x5f
        /*0046*/ 	.short	0x0101


	//----- nvinfo : EIATTR_VRC_CTA_INIT_COUNT
	.align		4
        /*0048*/ 	.byte	0x02, 0x4a
	.zero		1
	.zero		1


	//----- nvinfo : EIATTR_EXIT_INSTR_OFFSETS
	.align		4
        /*004c*/ 	.byte	0x04, 0x1c
        /*004e*/ 	.short	(.L_21 - .L_20)


	//   ....[0]....
.L_20:
        /*0050*/ 	.word	0x00000710


	//----- nvinfo : EIATTR_CBANK_PARAM_SIZE
	.align		4
.L_21:
        /*0054*/ 	.byte	0x03, 0x19
        /*0056*/ 	.short	0x0018


	//----- nvinfo : EIATTR_PARAM_CBANK
	.align		4
        /*0058*/ 	.byte	0x04, 0x0a
        /*005a*/ 	.short	(.L_23 - .L_22)
	.align		4
.L_22:
        /*005c*/ 	.word	index@(.nv.constant0._Z12matmulTilingPiS_S_)
        /*0060*/ 	.short	0x0380
        /*0062*/ 	.short	0x0018


	//----- nvinfo : EIATTR_SW_WAR
	.align		4
.L_23:
        /*0064*/ 	.byte	0x04, 0x36
        /*0066*/ 	.short	(.L_25 - .L_24)
.L_24:
        /*0068*/ 	.word	0x00000008
.L_25:


//--------------------- .nv.info._Z6matmulPiS_S_  --------------------------
	.section	.nv.info._Z6matmulPiS_S_,"",@"SHT_CUDA_INFO"
	.sectionflags	@""
	.align	4


	//----- nvinfo : EIATTR_CUDA_API_VERSION
	.align		4
        /*0000*/ 	.byte	0x04, 0x37
        /*0002*/ 	.short	(.L_27 - .L_26)
.L_26:
        /*0004*/ 	.word	0x00000082


	//----- nvinfo : EIATTR_KPARAM_INFO
	.align		4
.L_27:
        /*0008*/ 	.byte	0x04, 0x17
        /*000a*/ 	.short	(.L_29 - .L_28)
.L_28:
        /*000c*/ 	.word	0x00000000
        /*0010*/ 	.short	0x0002
        /*0012*/ 	.short	0x0010
        /*0014*/ 	.byte	0x00, 0xf5, 0x21, 0x00


	//----- nvinfo : EIATTR_KPARAM_INFO
	.align		4
.L_29:
        /*0018*/ 	.byte	0x04, 0x17
        /*001a*/ 	.short	(.L_31 - .L_30)
.L_30:
        /*001c*/ 	.word	0x00000000
        /*0020*/ 	.short	0x0001
        /*0022*/ 	.short	0x0008
        /*0024*/ 	.byte	0x00, 0xf5, 0x21, 0x00


	//----- nvinfo : EIATTR_KPARAM_INFO
	.align		4
.L_31:
        /*0028*/ 	.byte	0x04, 0x17
        /*002a*/ 	.short	(.L_33 - .L_32)
.L_32:
        /*002c*/ 	.word	0x00000000
        /*0030*/ 	.short	0x0000
        /*0032*/ 	.short	0x0000
        /*0034*/ 	.byte	0x00, 0xf5, 0x21, 0x00


	//----- nvinfo : EIATTR_SPARSE_MMA_MASK
	.align		4
.L_33:
        /*0038*/ 	.byte	0x03, 0x50
        /*003a*/ 	.short	0x0000


	//----- nvinfo : EIATTR_MAXREG_COUNT
	.align		4
        /*003c*/ 	.byte	0x03, 0x1b
        /*003e*/ 	.short	0x00ff


	//----- nvinfo : EIATTR_MERCURY_ISA_VERSION
	.align		4
        /*0040*/ 	.byte	0x03, 0x5f
        /*0042*/ 	.short	0x0101


	//----- nvinfo : EIATTR_VRC_CTA_INIT_COUNT
	.align		4
        /*0044*/ 	.byte	0x02, 0x4a
	.zero		1
	.zero		1


	//----- nvinfo : EIATTR_EXIT_INSTR_OFFSETS
	.align		4
        /*0048*/ 	.byte	0x04, 0x1c
        /*004a*/ 	.short	(.L_35 - .L_34)


	//   ....[0]....
.L_34:
        /*004c*/ 	.word	0x000000b0


	//   ....[1]....
        /*0050*/ 	.word	0x00000550


	//----- nvinfo : EIATTR_CBANK_PARAM_SIZE
	.align		4
.L_35:
        /*0054*/ 	.byte	0x03, 0x19
        /*0056*/ 	.short	0x0018


	//----- nvinfo : EIATTR_PARAM_CBANK
	.align		4
        /*0058*/ 	.byte	0x04, 0x0a
        /*005a*/ 	.short	(.L_37 - .L_36)
	.align		4
.L_36:
        /*005c*/ 	.word	index@(.nv.constant0._Z6matmulPiS_S_)
        /*0060*/ 	.short	0x0380
        /*0062*/ 	.short	0x0018


	//----- nvinfo : EIATTR_SW_WAR
	.align		4
.L_37:
        /*0064*/ 	.byte	0x04, 0x36
        /*0066*/ 	.short	(.L_39 - .L_38)
.L_38:
        /*0068*/ 	.word	0x00000008
.L_39:


//--------------------- .nv.callgraph             --------------------------
	.section	.nv.callgraph,"",@"SHT_CUDA_CALLGRAPH"
	.align	4
	.sectionentsize	8
	.align		4
        /*0000*/ 	.word	0x00000000
	.align		4
        /*0004*/ 	.word	0xffffffff
	.align		4
        /*0008*/ 	.word	0x00000000
	.align		4
        /*000c*/ 	.word	0xfffffffe
	.align		4
        /*0010*/ 	.word	0x00000000
	.align		4
        /*0014*/ 	.word	0xfffffffd
	.align		4
        /*0018*/ 	.word	0x00000000
	.align		4
        /*001c*/ 	.word	0xfffffffc


//--------------------- .text._Z12matmulTilingPiS_S_ --------------------------
	.section	.text._Z12matmulTilingPiS_S_,"ax",@progbits
	.align	128
        .global         _Z12matmulTilingPiS_S_
        .type           _Z12matmulTilingPiS_S_,@function
        .size           _Z12matmulTilingPiS_S_,(.L_x_4 - _Z12matmulTilingPiS_S_)
        .other          _Z12matmulTilingPiS_S_,@"STO_CUDA_ENTRY STV_DEFAULT"
_Z12matmulTilingPiS_S_:
.text._Z12matmulTilingPiS_S_:
[----:B------:R-:W-:Y:S01]  /*0000*/  LDC R1, c[0x0][0x37c] ;  /* 0x0000df00ff017b82 */ /* 0x000fe20000000800 */
[----:B------:R-:W0:Y:S07]  /*0010*/  S2R R9, SR_TID.Y ;  /* 0x0000000000097919 */ /* 0x000e2e0000002200 */
[----:B------:R-:W1:Y:S01]  /*0020*/  S2UR UR6, SR_CgaCtaId ;  /* 0x00000000000679c3 */ /* 0x000e620000008800 */
[----:B------:R-:W-:Y:S01]  /*0030*/  UMOV UR4, 0x400 ;  /* 0x0000040000047882 */ /* 0x000fe20000000000 */
[----:B------:R-:W-:Y:S01]  /*0040*/  HFMA2 R23, -RZ, RZ, 0, 0 ;  /* 0x00000000ff177431 */ /* 0x000fe200000001ff */
[----:B------:R-:W2:Y:S01]  /*0050*/  S2R R16, SR_CTAID.X ;  /* 0x0000000000107919 */ /* 0x000ea20000002500 */
[----:B------:R-:W-:Y:S01]  /*0060*/  UIADD3 UR5, UPT, UPT, UR4, 0x1000, URZ ;  /* 0x0000100004057890 */ /* 0x000fe2000fffe0ff */
[----:B------:R-:W3:Y:S01]  /*0070*/  LDCU.64 UR8, c[0x0][0x358] ;  /* 0x00006b00ff0877ac */ /* 0x000ee20008000a00 */
[----:B------:R-:W2:Y:S02]  /*0080*/  S2R R5, SR_TID.X ;  /* 0x0000000000057919 */ /* 0x000ea40000002100 */
[----:B------:R-:W4:Y:S01]  /*0090*/  LDC.64 R20, c[0x0][0x380] ;  /* 0x0000e000ff147b82 */ /* 0x000f220000000a00 */
[----:B------:R-:W5:Y:S07]  /*00a0*/  S2R R0, SR_CTAID.Y ;  /* 0x0000000000007919 */ /* 0x000f6e0000002600 */
[----:B------:R-:W3:Y:S01]  /*00b0*/  LDC.64 R18, c[0x0][0x388] ;  /* 0x0000e200ff127b82 */ /* 0x000ee20000000a00 */
[----:B-1----:R-:W-:-:S02]  /*00c0*/  ULEA UR4, UR6, UR4, 0x18 ;  /* 0x0000000406047291 */ /* 0x002fc4000f8ec0ff */
[----:B------:R-:W-:Y:S01]  /*00d0*/  ULEA UR5, UR6, UR5, 0x18 ;  /* 0x0000000506057291 */ /* 0x000fe2000f8ec0ff */
[----:B0-----:R-:W-:-:S03]  /*00e0*/  SHF.L.U32 R3, R9, 0xc, RZ ;  /* 0x0000000c09037819 */ /* 0x001fc600000006ff */
[----:B------:R-:W-:Y:S01]  /*00f0*/  LEA R6, R9, UR4, 0x7 ;  /* 0x0000000409067c11 */ /* 0x000fe2000f8e38ff */
[----:B------:R-:W-:Y:S01]  /*0100*/  UMOV UR4, URZ ;  /* 0x000000ff00047c82 */ /* 0x000fe20008000000 */
[----:B--2---:R-:W-:Y:S02]  /*0110*/  LEA R16, R16, R5, 0x5 ;  /* 0x0000000510107211 */ /* 0x004fe400078e28ff */
[----:B------:R-:W-:Y:S02]  /*0120*/  LEA R2, R5, UR5, 0x2 ;  /* 0x0000000505027c11 */ /* 0x000fe4000f8e10ff */
[-C--:B-----5:R-:W-:Y:S02]  /*0130*/  LEA R7, R0, R3.reuse, 0x11 ;  /* 0x0000000300077211 */ /* 0x0a0fe400078e88ff */
[----:B------:R-:W-:Y:S02]  /*0140*/  IADD3 R4, PT, PT, R16, R3, RZ ;  /* 0x0000000310047210 */ /* 0x000fe40007ffe0ff */
[----:B------:R-:W-:-:S02]  /*0150*/  LOP3.LUT R0, R7, R5, RZ, 0xfc, !PT ;  /* 0x0000000507007212 */ /* 0x000fc400078efcff */
[----:B------:R-:W-:Y:S02]  /*0160*/  LEA R5, R5, R6, 0x2 ;  /* 0x0000000605057211 */ /* 0x000fe400078e10ff */
[----:B------:R-:W-:-:S07]  /*0170*/  LEA R3, R9, R2, 0x7 ;  /* 0x0000000209037211 */ /* 0x000fce00078e38ff */
.L_x_0:
[----:B----4-:R-:W-:-:S04]  /*0180*/  IMAD.WIDE.U32 R8, R0, 0x4, R20 ;  /* 0x0000000400087825 */ /* 0x010fc800078e0014 */
[----:B---3--:R-:W-:Y:S01]  /*0190*/  IMAD.WIDE.U32 R26, R4, 0x4, R18 ;  /* 0x00000004041a7825 */ /* 0x008fe200078e0012 */
[----:B------:R-:W2:Y:S05]  /*01a0*/  LDG.E R22, desc[UR8][R8.64] ;  /* 0x0000000808167981 */ /* 0x000eaa000c1e1900 */
[----:B------:R-:W3:Y:S01]  /*01b0*/  LDG.E R26, desc[UR8][R26.64] ;  /* 0x000000081a1a7981 */ /* 0x000ee2000c1e1900 */
[----:B------:R-:W-:Y:S01]  /*01c0*/  UIADD3 UR4, UPT, UPT, UR4, 0x1, URZ ;  /* 0x0000000104047890 */ /* 0x000fe2000fffe0ff */
[----:B------:R-:W-:Y:S02]  /*01d0*/  IADD3 R0, PT, PT, R0, 0x20, RZ ;  /* 0x0000002000007810 */ /* 0x000fe40007ffe0ff */
[----:B------:R-:W-:Y:S01]  /*01e0*/  IADD3 R4, PT, PT, R4, 0x20000, RZ ;  /* 0x0002000004047810 */ /* 0x000fe20007ffe0ff */
[----:B------:R-:W-:Y:S01]  /*01f0*/  UISETP.NE.AND UP0, UPT, UR4, 0x80, UPT ;  /* 0x000000800400788c */ /* 0x000fe2000bf05270 */
[----:B--2---:R-:W-:Y:S04]  /*0200*/  STS [R5], R22 ;  /* 0x0000001605007388 */ /* 0x004fe80000000800 */
[----:B---3--:R-:W-:Y:S01]  /*0210*/  STS [R3], R26 ;  /* 0x0000001a03007388 */ /* 0x008fe20000000800 */
[----:B------:R-:W-:Y:S06]  /*0220*/  BAR.SYNC.DEFER_BLOCKING 0x0 ;  /* 0x0000000000007b1d */ /* 0x000fec0000010000 */
[----:B------:R-:W-:Y:S04]  /*0230*/  LDS R28, [R2] ;  /* 0x00000000021c7984 */ /* 0x000fe80000000800 */
[----:B------:R-:W0:Y:S04]  /*0240*/  LDS.128 R12, [R6] ;  /* 0x00000000060c7984 */ /* 0x000e280000000c00 */
[----:B------:R-:W1:Y:S04]  /*0250*/  LDS R29, [R2+0x80] ;  /* 0x00008000021d7984 */ /* 0x000e680000000800 */
[----:B------:R-:W2:Y:S04]  /*0260*/  LDS R25, [R2+0x100] ;  /* 0x0001000002197984 */ /* 0x000ea80000000800 */
[----:B------:R-:W3:Y:S04]  /*0270*/  LDS R24, [R2+0x180] ;  /* 0x0001800002187984 */ /* 0x000ee80000000800 */
[----:B------:R-:W-:Y:S04]  /*0280*/  LDS R17, [R2+0x200] ;  /* 0x0002000002117984 */ /* 0x000fe80000000800 */
[----:B------:R-:W4:Y:S04]  /*0290*/  LDS.128 R8, [R6+0x10] ;  /* 0x0000100006087984 */ /* 0x000f280000000c00 */
[----:B------:R-:W5:Y:S04]  /*02a0*/  LDS R22, [R2+0x280] ;  /* 0x0002800002167984 */ /* 0x000f680000000800 */
[----:B------:R-:W-:Y:S04]  /*02b0*/  LDS R26, [R2+0x380] ;  /* 0x00038000021a7984 */ /* 0x000fe80000000800 */
[----:B------:R-:W-:Y:S01]  /*02c0*/  LDS R27, [R2+0x900] ;  /* 0x00090000021b7984 */ /* 0x000fe20000000800 */
[----:B0-----:R-:W-:-:S03]  /*02d0*/  IMAD R12, R12, R28, R23 ;  /* 0x0000001c0c0c7224 */ /* 0x001fc600078e0217 */
[----:B------:R-:W0:Y:S01]  /*02e0*/  LDS R23, [R2+0x300] ;  /* 0x0003000002177984 */ /* 0x000e220000000800 */
[----:B-1----:R-:W-:-:S03]  /*02f0*/  IMAD R12, R29, R13, R12 ;  /* 0x0000000d1d0c7224 */ /* 0x002fc600078e020c */
[----:B------:R-:W-:Y:S01]  /*0300*/  LDS R28, [R2+0x580] ;  /* 0x00058000021c7984 */ /* 0x000fe20000000800 */
[----:B--2---:R-:W-:-:S03]  /*0310*/  IMAD R12, R25, R14, R12 ;  /* 0x0000000e190c7224 */ /* 0x004fc600078e020c */
[----:B------:R-:W-:Y:S01]  /*0320*/  LDS R25, [R2+0x400] ;  /* 0x0004000002197984 */ /* 0x000fe20000000800 */
[----:B---3--:R-:W-:-:S03]  /*0330*/  IMAD R24, R24, R15, R12 ;  /* 0x0000000f18187224 */ /* 0x008fc600078e020c */
[----:B------:R-:W1:Y:S01]  /*0340*/  LDS.128 R12, [R6+0x20] ;  /* 0x00002000060c7984 */ /* 0x000e620000000c00 */
[----:B----4-:R-:W-:-:S03]  /*0350*/  IMAD R8, R8, R17, R24 ;  /* 0x0000001108087224 */ /* 0x010fc600078e0218 */
[----:B------:R-:W2:Y:S01]  /*0360*/  LDS R24, [R2+0x480] ;  /* 0x0004800002187984 */ /* 0x000ea20000000800 */
[----:B-----5:R-:W-:-:S03]  /*0370*/  IMAD R8, R22, R9, R8 ;  /* 0x0000000916087224 */ /* 0x020fc600078e0208 */
[----:B------:R-:W3:Y:S04]  /*0380*/  LDS R17, [R2+0x500] ;  /* 0x0005000002117984 */ /* 0x000ee80000000800 */
[----:B------:R-:W-:Y:S01]  /*0390*/  LDS R22, [R2+0x680] ;  /* 0x0006800002167984 */ /* 0x000fe20000000800 */
[----:B0-----:R-:W-:-:S03]  /*03a0*/  IMAD R8, R23, R10, R8 ;  /* 0x0000000a17087224 */ /* 0x001fc600078e0208 */
[----:B------:R-:W-:Y:S01]  /*03b0*/  LDS R23, [R2+0x600] ;  /* 0x0006000002177984 */ /* 0x000fe20000000800 */
[----:B------:R-:W-:-:S03]  /*03c0*/  IMAD R26, R26, R11, R8 ;  /* 0x0000000b1a1a7224 */ /* 0x000fc600078e0208 */
[----:B------:R-:W0:Y:S01]  /*03d0*/  LDS.128 R8, [R6+0x30] ;  /* 0x0000300006087984 */ /* 0x000e220000000c00 */
[----:B-1----:R-:W-:-:S03]  /*03e0*/  IMAD R12, R12, R25, R26 ;  /* 0x000000190c0c7224 */ /* 0x002fc600078e021a */
[----:B------:R-:W1:Y:S04]  /*03f0*/  LDS R25, [R2+0x700] ;  /* 0x0007000002197984 */ /* 0x000e680000000800 */
[----:B------:R-:W4:Y:S01]  /*0400*/  LDS R26, [R2+0x780] ;  /* 0x00078000021a7984 */ /* 0x000f220000000800 */
[----:B--2---:R-:W-:-:S03]  /*0410*/  IMAD R12, R24, R13, R12 ;  /* 0x0000000d180c7224 */ /* 0x004fc600078e020c */
[----:B------:R-:W-:Y:S01]  /*0420*/  LDS R24, [R2+0x880] ;  /* 0x0008800002187984 */ /* 0x000fe20000000800 */
[----:B---3--:R-:W-:-:S03]  /*0430*/  IMAD R12, R17, R14, R12 ;  /* 0x0000000e110c7224 */ /* 0x008fc600078e020c */
[----:B------:R-:W-:Y:S01]  /*0440*/  LDS R17, [R2+0x800] ;  /* 0x0008000002117984 */ /* 0x000fe20000000800 */
[----:B------:R-:W-:-:S03]  /*0450*/  IMAD R28, R28, R15, R12 ;  /* 0x0000000f1c1c7224 */ /* 0x000fc600078e020c */
[----:B------:R-:W2:Y:S01]  /*0460*/  LDS.128 R12, [R6+0x40] ;  /* 0x00004000060c7984 */ /* 0x000ea20000000c00 */
[----:B0-----:R-:W-:-:S03]  /*0470*/  IMAD R8, R8, R23, R28 ;  /* 0x0000001708087224 */ /* 0x001fc600078e021c */
[----:B------:R-:W0:Y:S01]  /*0480*/  LDS R28, [R2+0x980] ;  /* 0x00098000021c7984 */ /* 0x000e220000000800 */
[----:B------:R-:W-:-:S03]  /*0490*/  IMAD R8, R22, R9, R8 ;  /* 0x0000000916087224 */ /* 0x000fc600078e0208 */
[----:B------:R-:W-:Y:S01]  /*04a0*/  LDS R23, [R2+0xa00] ;  /* 0x000a000002177984 */ /* 0x000fe20000000800 */
[----:B-1----:R-:W-:-:S03]  /*04b0*/  IMAD R8, R25, R10, R8 ;  /* 0x0000000a19087224 */ /* 0x002fc600078e0208 */
[----:B------:R-:W-:Y:S01]  /*04c0*/  LDS R22, [R2+0xa80] ;  /* 0x000a800002167984 */ /* 0x000fe20000000800 */
[----:B----4-:R-:W-:-:S03]  /*04d0*/  IMAD R26, R26, R11, R8 ;  /* 0x0000000b1a1a7224 */ /* 0x010fc600078e0208 */
[----:B------:R-:W1:Y:S04]  /*04e0*/  LDS.128 R8, [R6+0x50] ;  /* 0x0000500006087984 */ /* 0x000e680000000c00 */
[----:B------:R-:W-:Y:S01]  /*04f0*/  LDS R25, [R2+0xc00] ;  /* 0x000c000002197984 */ /* 0x000fe20000000800 */
[----:B--2---:R-:W-:-:S03]  /*0500*/  IMAD R12, R12, R17, R26 ;  /* 0x000000110c0c7224 */ /* 0x004fc600078e021a */
[----:B------:R-:W2:Y:S01]  /*0510*/  LDS R17, [R2+0xb00] ;  /* 0x000b000002117984 */ /* 0x000ea20000000800 */
[----:B------:R-:W-:-:S03]  /*0520*/  IMAD R12, R24, R13, R12 ;  /* 0x0000000d180c7224 */ /* 0x000fc600078e020c */
[----:B------:R-:W3:Y:S01]  /*0530*/  LDS R26, [R2+0xb80] ;  /* 0x000b8000021a7984 */ /* 0x000ee20000000800 */
[----:B------:R-:W-:-:S03]  /*0540*/  IMAD R12, R27, R14, R12 ;  /* 0x0000000e1b0c7224 */ /* 0x000fc600078e020c */
[----:B------:R-:W-:Y:S01]  /*0550*/  LDS R24, [R2+0xc80] ;  /* 0x000c800002187984 */ /* 0x000fe20000000800 */
[----:B0-----:R-:W-:-:S03]  /*0560*/  IMAD R28, R28, R15, R12 ;  /* 0x0000000f1c1c7224 */ /* 0x001fc600078e020c */
[----:B------:R-:W0:Y:S01]  /*0570*/  LDS.128 R12, [R6+0x60] ;  /* 0x00006000060c7984 */ /* 0x000e220000000c00 */
[----:B-1----:R-:W-:-:S03]  /*0580*/  IMAD R8, R8, R23, R28 ;  /* 0x0000001708087224 */ /* 0x002fc600078e021c */
[----:B------:R-:W1:Y:S01]  /*0590*/  LDS R23, [R2+0xd00] ;  /* 0x000d000002177984 */ /* 0x000e620000000800 */
[----:B------:R-:W-:-:S03]  /*05a0*/  IMAD R8, R22, R9, R8 ;  /* 0x0000000916087224 */ /* 0x000fc600078e0208 */
[----:B------:R-:W4:Y:S01]  /*05b0*/  LDS R22, [R2+0xd80] ;  /* 0x000d800002167984 */ /* 0x000f220000000800 */
[----:B--2---:R-:W-:-:S03]  /*05c0*/  IMAD R8, R17, R10, R8 ;  /* 0x0000000a11087224 */ /* 0x004fc600078e0208 */
[----:B------:R-:W-:Y:S01]  /*05d0*/  LDS R17, [R2+0xe00] ;  /* 0x000e000002117984 */ /* 0x000fe20000000800 */
[----:B---3--:R-:W-:-:S03]  /*05e0*/  IMAD R26, R26, R11, R8 ;  /* 0x0000000b1a1a7224 */ /* 0x008fc600078e0208 */
[----:B------:R-:W2:Y:S01]  /*05f0*/  LDS.128 R8, [R6+0x70] ;  /* 0x0000700006087984 */ /* 0x000ea20000000c00 */
[----:B0-----:R-:W-:-:S03]  /*0600*/  IMAD R25, R12, R25, R26 ;  /* 0x000000190c197224 */ /* 0x001fc600078e021a */
[----:B------:R-:W0:Y:S01]  /*0610*/  LDS R12, [R2+0xe80] ;  /* 0x000e8000020c7984 */ /* 0x000e220000000800 */
[----:B------:R-:W-:-:S03]  /*0620*/  IMAD R13, R24, R13, R25 ;  /* 0x0000000d180d7224 */ /* 0x000fc600078e0219 */
[----:B------:R-:W3:Y:S04]  /*0630*/  LDS R25, [R2+0xf00] ;  /* 0x000f000002197984 */ /* 0x000ee80000000800 */
[----:B------:R-:W5:Y:S01]  /*0640*/  LDS R24, [R2+0xf80] ;  /* 0x000f800002187984 */ /* 0x000f620000000800 */
[----:B-1----:R-:W-:-:S04]  /*0650*/  IMAD R13, R23, R14, R13 ;  /* 0x0000000e170d7224 */ /* 0x002fc800078e020d */
[----:B----4-:R-:W-:-:S04]  /*0660*/  IMAD R13, R22, R15, R13 ;  /* 0x0000000f160d7224 */ /* 0x010fc800078e020d */
[----:B--2---:R-:W-:-:S04]  /*0670*/  IMAD R8, R8, R17, R13 ;  /* 0x0000001108087224 */ /* 0x004fc800078e020d */
[----:B0-----:R-:W-:-:S04]  /*0680*/  IMAD R9, R12, R9, R8 ;  /* 0x000000090c097224 */ /* 0x001fc800078e0208 */
[----:B---3--:R-:W-:-:S04]  /*0690*/  IMAD R9, R25, R10, R9 ;  /* 0x0000000a19097224 */ /* 0x008fc800078e0209 */
[----:B-----5:R-:W-:Y:S01]  /*06a0*/  IMAD R23, R24, R11, R9 ;  /* 0x0000000b18177224 */ /* 0x020fe200078e0209 */
[----:B------:R-:W-:Y:S06]  /*06b0*/  BAR.SYNC.DEFER_BLOCKING 0x0 ;  /* 0x0000000000007b1d */ /* 0x000fec0000010000 */
[----:B------:R-:W-:Y:S05]  /*06c0*/  BRA.U UP0, `(.L_x_0) ;  /* 0xfffffff900ac7547 */ /* 0x000fea000b83ffff */
[----:B------:R-:W0:Y:S01]  /*06d0*/  LDC.64 R2, c[0x0][0x390] ;  /* 0x0000e400ff027b82 */ /* 0x000e220000000a00 */
[----:B------:R-:W-:-:S05]  /*06e0*/  IADD3 R7, PT, PT, R16, R7, RZ ;  /* 0x0000000710077210 */ /* 0x000fca0007ffe0ff */
[----:B0-----:R-:W-:-:S05]  /*06f0*/  IMAD.WIDE.U32 R2, R7, 0x4, R2 ;  /* 0x0000000407027825 */ /* 0x001fca00078e0002 */
[----:B------:R-:W-:Y:S01]  /*0700*/  STG.E desc[UR8][R2.64], R23 ;  /* 0x0000001702007986 */ /* 0x000fe2000c101908 */
[----:B------:R-:W-:Y:S05]  /*0710*/  EXIT ;  /* 0x000000000000794d */ /* 0x000fea0003800000 */
.L_x_1:
[----:B------:R-:W-:-:S00]  /*0720*/  BRA `(.L_x_1) ;  /* 0xfffffffc00fc7947 */ /* 0x000fc0000383ffff */
[----:B------:R-:W-:-:S00]  /*0730*/  NOP ;  /* 0x0000000000007918 */ /* 0x000fc00000000000 */
        /* <DEDUP_REMOVED lines=12> */
.L_x_4:


//--------------------- .text._Z6matmulPiS_S_     --------------------------
	.section	.text._Z6matmulPiS_S_,"ax",@progbits
	.align	128
        .global         _Z6matmulPiS_S_
        .type           _Z6matmulPiS_S_,@function
        .size           _Z6matmulPiS_S_,(.L_x_5 - _Z6matmulPiS_S_)
        .other          _Z6matmulPiS_S_,@"STO_CUDA_ENTRY STV_DEFAULT"
_Z6matmulPiS_S_:
.text._Z6matmulPiS_S_:
[----:B------:R-:W-:Y:S01]  /*0000*/  LDC R1, c[0x0][0x37c] ;  /* 0x0000df00ff017b82 */ /* 0x000fe20000000800 */
[----:B------:R-:W0:Y:S07]  /*0010*/  S2R R3, SR_TID.X ;  /* 0x0000000000037919 */ /* 0x000e2e0000002100 */
[----:B------:R-:W1:Y:S01]  /*0020*/  LDC R7, c[0x0][0x364] ;  /* 0x0000d900ff077b82 */ /* 0x000e620000000800 */
[----:B------:R-:W1:Y:S07]  /*0030*/  S2R R2, SR_TID.Y ;  /* 0x0000000000027919 */ /* 0x000e6e0000002200 */
[----:B------:R-:W0:Y:S08]  /*0040*/  S2UR UR5, SR_CTAID.X ;  /* 0x00000000000579c3 */ /* 0x000e300000002500 */
[----:B------:R-:W0:Y:S08]  /*0050*/  LDC R0, c[0x0][0x360] ;  /* 0x0000d800ff007b82 */ /* 0x000e300000000800 */
[----:B------:R-:W1:Y:S01]  /*0060*/  S2UR UR4, SR_CTAID.Y ;  /* 0x00000000000479c3 */ /* 0x000e620000002600 */
[----:B0-----:R-:W-:-:S05]  /*0070*/  IMAD R0, R0, UR5, R3 ;  /* 0x0000000500007c24 */ /* 0x001fca000f8e0203 */
[----:B------:R-:W-:Y:S01]  /*0080*/  ISETP.GT.AND P0, PT, R0, 0xfff, PT ;  /* 0x00000fff0000780c */ /* 0x000fe20003f04270 */
[----:B-1----:R-:W-:-:S05]  /*0090*/  IMAD R7, R7, UR4, R2 ;  /* 0x0000000407077c24 */ /* 0x002fca000f8e0202 */
[----:B------:R-:W-:-:S13]  /*00a0*/  ISETP.GT.U32.OR P0, PT, R7, 0xfff, P0 ;  /* 0x00000fff0700780c */ /* 0x000fda0000704470 */
[----:B------:R-:W-:Y:S05]  /*00b0*/  @P0 EXIT ;  /* 0x000000000000094d */ /* 0x000fea0003800000 */
[----:B------:R-:W0:Y:S01]  /*00c0*/  LDC.64 R2, c[0x0][0x380] ;  /* 0x0000e000ff027b82 */ /* 0x000e220000000a00 */
[----:B------:R-:W1:Y:S01]  /*00d0*/  LDCU.64 UR6, c[0x0][0x388] ;  /* 0x00007100ff0677ac */ /* 0x000e620008000a00 */
[----:B------:R-:W-:Y:S01]  /*00e0*/  SHF.L.U32 R7, R7, 0xc, RZ ;  /* 0x0000000c07077819 */ /* 0x000fe200000006ff */
[----:B------:R-:W-:Y:S01]  /*00f0*/  HFMA2 R14, -RZ, RZ, 0, 0 ;  /* 0x00000000ff0e7431 */ /* 0x000fe200000001ff */
[----:B------:R-:W-:Y:S01]  /*0100*/  MOV R6, R0 ;  /* 0x0000000000067202 */ /* 0x000fe20000000f00 */
[----:B------:R-:W2:Y:S01]  /*0110*/  LDCU.64 UR8, c[0x0][0x358] ;  /* 0x00006b00ff0877ac */ /* 0x000ea20008000a00 */
[----:B------:R-:W-:Y:S01]  /*0120*/  UMOV UR4, URZ ;  /* 0x000000ff00047c82 */ /* 0x000fe20008000000 */
[----:B-1----:R-:W-:-:S04]  /*0130*/  UIADD3 UR5, UP0, UPT, UR6, 0x20000, URZ ;  /* 0x0002000006057890 */ /* 0x002fc8000ff1e0ff */
[----:B------:R-:W-:Y:S01]  /*0140*/  UIADD3.X UR6, UPT, UPT, URZ, UR7, URZ, UP0, !UPT ;  /* 0x00000007ff067290 */ /* 0x000fe200087fe4ff */
[----:B0-----:R-:W-:-:S03]  /*0150*/  IMAD.WIDE.U32 R2, R7, 0x4, R2 ;  /* 0x0000000407027825 */ /* 0x001fc600078e0002 */
[----:B------:R-:W-:-:S04]  /*0160*/  IADD3 R4, P0, PT, R2, 0x20, RZ ;  /* 0x0000002002047810 */ /* 0x000fc80007f1e0ff */
[----:B--2---:R-:W-:-:S09]  /*0170*/  IADD3.X R5, PT, PT, RZ, R3, RZ, P0, !PT ;  /* 0x00000003ff057210 */ /* 0x004fd200007fe4ff */
.L_x_2:
[----:B------:R-:W-:Y:S01]  /*0180*/  MOV R2, UR5 ;  /* 0x0000000500027c02 */ /* 0x000fe20008000f00 */
[----:B------:R-:W2:Y:S01]  /*0190*/  LDG.E R15, desc[UR8][R4.64+-0x20] ;  /* 0xffffe008040f7981 */ /* 0x000ea2000c1e1900 */
[----:B------:R-:W-:-:S03]  /*01a0*/  MOV R3, UR6 ;  /* 0x0000000600037c02 */ /* 0x000fc60008000f00 */
[----:B------:R-:W3:Y:S01]  /*01b0*/  LDG.E R24, desc[UR8][R4.64+-0x1c] ;  /* 0xffffe40804187981 */ /* 0x000ee2000c1e1900 */
[----:B------:R-:W-:-:S03]  /*01c0*/  IMAD.WIDE R2, R6, 0x4, R2 ;  /* 0x0000000406027825 */ /* 0x000fc600078e0202 */
[----:B------:R-:W4:Y:S04]  /*01d0*/  LDG.E R19, desc[UR8][R4.64+-0x18] ;  /* 0xffffe80804137981 */ /* 0x000f28000c1e1900 */
[----:B------:R-:W2:Y:S04]  /*01e0*/  LDG.E R16, desc[UR8][R2.64+-0x20000] ;  /* 0xfe00000802107981 */ /* 0x000ea8000c1e1900 */
[----:B------:R-:W3:Y:S04]  /*01f0*/  LDG.E R25, desc[UR8][R2.64+-0x1c000] ;  /* 0xfe40000802197981 */ /* 0x000ee8000c1e1900 */
[----:B------:R-:W4:Y:S04]  /*0200*/  LDG.E R18, desc[UR8][R2.64+-0x18000] ;  /* 0xfe80000802127981 */ /* 0x000f28000c1e1900 */
[----:B------:R-:W5:Y:S04]  /*0210*/  LDG.E R20, desc[UR8][R4.64+-0x14] ;  /* 0xffffec0804147981 */ /* 0x000f68000c1e1900 */
        /* <DEDUP_REMOVED lines=11> */
[----:B------:R-:W5:Y:S01]  /*02d0*/  LDG.E R26, desc[UR8][R4.64+0x1c] ;  /* 0x00001c08041a7981 */ /* 0x000f62000c1e1900 */
[----:B--2---:R-:W-:-:S03]  /*02e0*/  IMAD R15, R15, R16, R14 ;  /* 0x000000100f0f7224 */ /* 0x004fc600078e020e */
[----:B------:R-:W2:Y:S01]  /*02f0*/  LDG.E R16, desc[UR8][R4.64] ;  /* 0x0000000804107981 */ /* 0x000ea2000c1e1900 */
[----:B---3--:R-:W-:-:S03]  /*0300*/  IMAD R24, R24, R25, R15 ;  /* 0x0000001918187224 */ /* 0x008fc600078e020f */
[----:B------:R-:W3:Y:S01]  /*0310*/  LDG.E R14, desc[UR8][R4.64+0x4] ;  /* 0x00000408040e7981 */ /* 0x000ee2000c1e1900 */
[----:B----4-:R-:W-:-:S03]  /*0320*/  IMAD R24, R19, R18, R24 ;  /* 0x0000001213187224 */ /* 0x010fc600078e0218 */
[----:B------:R-:W3:Y:S04]  /*0330*/  LDG.E R15, desc[UR8][R2.64+0x4000] ;  /* 0x00400008020f7981 */ /* 0x000ee8000c1e1900 */
[----:B------:R-:W4:Y:S01]  /*0340*/  LDG.E R18, desc[UR8][R4.64+0x8] ;  /* 0x0000080804127981 */ /* 0x000f22000c1e1900 */
[----:B-----5:R-:W-:-:S03]  /*0350*/  IMAD R24, R20, R21, R24 ;  /* 0x0000001514187224 */ /* 0x020fc600078e0218 */
[----:B------:R-:W4:Y:S04]  /*0360*/  LDG.E R19, desc[UR8][R2.64+0x8000] ;  /* 0x0080000802137981 */ /* 0x000f28000c1e1900 */
[----:B------:R-:W5:Y:S01]  /*0370*/  LDG.E R20, desc[UR8][R4.64+0xc] ;  /* 0x00000c0804147981 */ /* 0x000f62000c1e1900 */
[----:B------:R-:W-:-:S03]  /*0380*/  IMAD R24, R22, R23, R24 ;  /* 0x0000001716187224 */ /* 0x000fc600078e0218 */
[----:B------:R-:W5:Y:S04]  /*0390*/  LDG.E R21, desc[UR8][R2.64+0xc000] ;  /* 0x00c0000802157981 */ /* 0x000f68000c1e1900 */
[----:B------:R-:W5:Y:S04]  /*03a0*/  LDG.E R22, desc[UR8][R4.64+0x10] ;  /* 0x0000100804167981 */ /* 0x000f68000c1e1900 */
[----:B------:R-:W5:Y:S01]  /*03b0*/  LDG.E R23, desc[UR8][R2.64+0x10000] ;  /* 0x0100000802177981 */ /* 0x000f62000c1e1900 */
[----:B------:R-:W-:-:S03]  /*03c0*/  IMAD R28, R12, R13, R24 ;  /* 0x0000000d0c1c7224 */ /* 0x000fc600078e0218 */
[----:B------:R-:W5:Y:S04]  /*03d0*/  LDG.E R24, desc[UR8][R4.64+0x14] ;  /* 0x0000140804187981 */ /* 0x000f68000c1e1900 */
[----:B------:R-:W5:Y:S04]  /*03e0*/  LDG.E R25, desc[UR8][R2.64+0x14000] ;  /* 0x0140000802197981 */ /* 0x000f68000c1e1900 */
[----:B------:R0:W5:Y:S04]  /*03f0*/  LDG.E R13, desc[UR8][R4.64+0x18] ;  /* 0x00001808040d7981 */ /* 0x000168000c1e1900 */
[----:B------:R-:W5:Y:S01]  /*0400*/  LDG.E R12, desc[UR8][R2.64+0x18000] ;  /* 0x01800008020c7981 */ /* 0x000f62000c1e1900 */
[----:B------:R-:W-:-:S04]  /*0410*/  IMAD R8, R9, R8, R28 ;  /* 0x0000000809087224 */ /* 0x000fc800078e021c */
[----:B------:R-:W-:Y:S01]  /*0420*/  IMAD R8, R10, R11, R8 ;  /* 0x0000000b0a087224 */ /* 0x000fe200078e0208 */
[----:B------:R-:W-:-:S04]  /*0430*/  UIADD3 UR4, UPT, UPT, UR4, 0x10, URZ ;  /* 0x0000001004047890 */ /* 0x000fc8000fffe0ff */
[----:B------:R-:W-:Y:S01]  /*0440*/  UISETP.NE.AND UP0, UPT, UR4, 0x1000, UPT ;  /* 0x000010000400788c */ /* 0x000fe2000bf05270 */
[----:B0-----:R-:W-:Y:S02]  /*0450*/  IADD3 R4, P0, PT, R4, 0x40, RZ ;  /* 0x0000004004047810 */ /* 0x001fe40007f1e0ff */
[----:B------:R-:W-:Y:S02]  /*0460*/  IADD3 R6, PT, PT, R6, 0x10000, RZ ;  /* 0x0001000006067810 */ /* 0x000fe40007ffe0ff */
[----:B------:R-:W-:Y:S01]  /*0470*/  IADD3.X R5, PT, PT, RZ, R5, RZ, P0, !PT ;  /* 0x00000005ff057210 */ /* 0x000fe200007fe4ff */
[----:B--2---:R-:W-:-:S04]  /*0480*/  IMAD R8, R16, R17, R8 ;  /* 0x0000001110087224 */ /* 0x004fc800078e0208 */
[----:B---3--:R-:W-:-:S04]  /*0490*/  IMAD R8, R14, R15, R8 ;  /* 0x0000000f0e087224 */ /* 0x008fc800078e0208 */
[----:B----4-:R-:W-:-:S04]  /*04a0*/  IMAD R8, R18, R19, R8 ;  /* 0x0000001312087224 */ /* 0x010fc800078e0208 */
[----:B-----5:R-:W-:-:S04]  /*04b0*/  IMAD R8, R20, R21, R8 ;  /* 0x0000001514087224 */ /* 0x020fc800078e0208 */
[----:B------:R-:W-:-:S04]  /*04c0*/  IMAD R8, R22, R23, R8 ;  /* 0x0000001716087224 */ /* 0x000fc800078e0208 */
[----:B------:R-:W-:-:S04]  /*04d0*/  IMAD R8, R24, R25, R8 ;  /* 0x0000001918087224 */ /* 0x000fc800078e0208 */
[----:B------:R-:W-:-:S04]  /*04e0*/  IMAD R8, R13, R12, R8 ;  /* 0x0000000c0d087224 */ /* 0x000fc800078e0208 */
[----:B------:R-:W-:Y:S01]  /*04f0*/  IMAD R14, R26, R27, R8 ;  /* 0x0000001b1a0e7224 */ /* 0x000fe200078e0208 */
[----:B------:R-:W-:Y:S06]  /*0500*/  BRA.U UP0, `(.L_x_2) ;  /* 0xfffffffd001c7547 */ /* 0x000fec000b83ffff */
[----:B------:R-:W0:Y:S01]  /*0510*/  LDC.64 R2, c[0x0][0x390] ;  /* 0x0000e400ff027b82 */ /* 0x000e220000000a00 */
[----:B------:R-:W-:-:S05]  /*0520*/  IADD3 R7, PT, PT, R0, R7, RZ ;  /* 0x0000000700077210 */ /* 0x000fca0007ffe0ff */
[----:B0-----:R-:W-:-:S05]  /*0530*/  IMAD.WIDE R2, R7, 0x4, R2 ;  /* 0x0000000407027825 */ /* 0x001fca00078e0202 */
[----:B------:R-:W-:Y:S01]  /*0540*/  STG.E desc[UR8][R2.64], R14 ;  /* 0x0000000e02007986 */ /* 0x000fe2000c101908 */
[----:B------:R-:W-:Y:S05]  /*0550*/  EXIT ;  /* 0x000000000000794d */ /* 0x000fea0003800000 */
.L_x_3:
        /* <DEDUP_REMOVED lines=10> */
.L_x_5:


//--------------------- .nv.shared._Z12matmulTilingPiS_S_ --------------------------
	.section	.nv.shared._Z12matmulTilingPiS_S_,"aw",@nobits
	.sectionflags	@""
	.align	4
.nv.shared._Z12matmulTilingPiS_S_:
	.zero		9216


//--------------------- .nv.shared.reserved.0     --------------------------
	.section	.nv.shared.reserved.0,"aw",@nobits
	.weak		__nv_reservedSMEM_offset_0_alias
	.size		__nv_reservedSMEM_offset_0_alias, 0, 64
	.other		__nv_reservedSMEM_offset_0_alias,@"STO_CUDA_RESERVED_SHARED STV_DEFAULT"
__nv_reservedSMEM_offset_0_alias:
	.zero		0
	.zero		64


//--------------------- .nv.constant0._Z12matmulTilingPiS_S_ --------------------------
	.section	.nv.constant0._Z12matmulTilingPiS_S_,"a",@progbits
	.sectionflags	@""
	.align	4
.nv.constant0._Z12matmulTilingPiS_S_:
	.zero		920


//--------------------- .nv.constant0._Z6matmulPiS_S_ --------------------------
	.section	.nv.constant0._Z6matmulPiS_S_,"a",@progbits
	.sectionflags	@""
	.align	4
.nv.constant0._Z6matmulPiS_S_:
	.zero		920


//--------------------- SYMBOLS --------------------------

	.type		.nv.reservedSmem.offset0,@object
	.size		.nv.reservedSmem.offset0,0x4
	.type		.nv.reservedSmem.cap,@object
	.size		.nv.reservedSmem.cap,0x4
